//
// Generated by NVIDIA NVVM Compiler
//
// Compiler Build ID: CL-36424714
// Cuda compilation tools, release 13.0, V13.0.88
// Based on NVVM 20.0.0
//

.version 9.0
.target sm_100
.address_size 64

	// .globl	_Z6kernelPiS_S_

.visible .entry _Z6kernelPiS_S_(
	.param .u64 .ptr .align 1 _Z6kernelPiS_S__param_0,
	.param .u64 .ptr .align 1 _Z6kernelPiS_S__param_1,
	.param .u64 .ptr .align 1 _Z6kernelPiS_S__param_2
)
{
	.reg .pred 	%p<3>;
	.reg .b32 	%r<62>;
	.reg .b64 	%rd<16>;

	ld.param.u64 	%rd5, [_Z6kernelPiS_S__param_0];
	ld.param.u64 	%rd6, [_Z6kernelPiS_S__param_1];
	ld.param.u64 	%rd7, [_Z6kernelPiS_S__param_2];
	mov.u32 	%r8, %ctaid.x;
	mov.u32 	%r9, %ntid.x;
	mov.u32 	%r10, %tid.x;
	mad.lo.s32 	%r1, %r8, %r9, %r10;
	setp.gt.s32 	%p1, %r1, 10239;
	@%p1 bra 	$L__BB0_4;
	cvta.to.global.u64 	%rd8, %rd5;
	add.s64 	%rd1, %rd8, 32;
	cvta.to.global.u64 	%rd9, %rd6;
	add.s64 	%rd15, %rd9, 32;
	mov.b32 	%r60, 0;
	mov.u32 	%r59, %r1;
	mov.u32 	%r61, %r60;
$L__BB0_2:
	mul.wide.s32 	%rd10, %r59, 4;
	add.s64 	%rd11, %rd1, %rd10;
	ld.global.u32 	%r12, [%rd11+-32];
	ld.global.u32 	%r13, [%rd15+-32];
	mad.lo.s32 	%r14, %r13, %r12, %r61;
	ld.global.u32 	%r15, [%rd11+-28];
	ld.global.u32 	%r16, [%rd15+-28];
	mad.lo.s32 	%r17, %r16, %r15, %r14;
	ld.global.u32 	%r18, [%rd11+-24];
	ld.global.u32 	%r19, [%rd15+-24];
	mad.lo.s32 	%r20, %r19, %r18, %r17;
	ld.global.u32 	%r21, [%rd11+-20];
	ld.global.u32 	%r22, [%rd15+-20];
	mad.lo.s32 	%r23, %r22, %r21, %r20;
	ld.global.u32 	%r24, [%rd11+-16];
	ld.global.u32 	%r25, [%rd15+-16];
	mad.lo.s32 	%r26, %r25, %r24, %r23;
	ld.global.u32 	%r27, [%rd11+-12];
	ld.global.u32 	%r28, [%rd15+-12];
	mad.lo.s32 	%r29, %r28, %r27, %r26;
	ld.global.u32 	%r30, [%rd11+-8];
	ld.global.u32 	%r31, [%rd15+-8];
	mad.lo.s32 	%r32, %r31, %r30, %r29;
	ld.global.u32 	%r33, [%rd11+-4];
	ld.global.u32 	%r34, [%rd15+-4];
	mad.lo.s32 	%r35, %r34, %r33, %r32;
	ld.global.u32 	%r36, [%rd11];
	ld.global.u32 	%r37, [%rd15];
	mad.lo.s32 	%r38, %r37, %r36, %r35;
	ld.global.u32 	%r39, [%rd11+4];
	ld.global.u32 	%r40, [%rd15+4];
	mad.lo.s32 	%r41, %r40, %r39, %r38;
	ld.global.u32 	%r42, [%rd11+8];
	ld.global.u32 	%r43, [%rd15+8];
	mad.lo.s32 	%r44, %r43, %r42, %r41;
	ld.global.u32 	%r45, [%rd11+12];
	ld.global.u32 	%r46, [%rd15+12];
	mad.lo.s32 	%r47, %r46, %r45, %r44;
	ld.global.u32 	%r48, [%rd11+16];
	ld.global.u32 	%r49, [%rd15+16];
	mad.lo.s32 	%r50, %r49, %r48, %r47;
	ld.global.u32 	%r51, [%rd11+20];
	ld.global.u32 	%r52, [%rd15+20];
	mad.lo.s32 	%r53, %r52, %r51, %r50;
	ld.global.u32 	%r54, [%rd11+24];
	ld.global.u32 	%r55, [%rd15+24];
	mad.lo.s32 	%r56, %r55, %r54, %r53;
	ld.global.u32 	%r57, [%rd11+28];
	ld.global.u32 	%r58, [%rd15+28];
	mad.lo.s32 	%r61, %r58, %r57, %r56;
	add.s32 	%r60, %r60, 16;
	add.s32 	%r59, %r59, 16;
	add.s64 	%rd15, %rd15, 64;
	setp.ne.s32 	%p2, %r60, 256;
	@%p2 bra 	$L__BB0_2;
	cvta.to.global.u64 	%rd12, %rd7;
	mul.wide.s32 	%rd13, %r1, 4;
	add.s64 	%rd14, %rd12, %rd13;
	st.global.u32 	[%rd14], %r61;
$L__BB0_4:
	ret;

}


// ===== COMPILED SASS (sm_100) =====

	.target	sm_100

	.elftype	@"ET_EXEC"


//--------------------- .note.nv.tkinfo           --------------------------
	.section	.note.nv.tkinfo,"",@"SHT_NOTE"
	.sectionflags	@"SHF_NOTE_NV_TKINFO"
	.tkinfo
        /*0018*/ 	.word	0x00000002
        /*0030*/ 	.string	""
        /*0030*/ 	.string	"ptxas"
        /*0030*/ 	.string	"Cuda compilation tools, release 13.0, V13.0.88"
        /*0030*/ 	.string	"Build cuda_13.0.r13.0/compiler.36424714_0"
        /*0030*/ 	.string	"-arch sm_100 -m 64 "



//--------------------- .note.nv.cuinfo           --------------------------
	.section	.note.nv.cuinfo,"",@"SHT_NOTE"
	.sectionflags	@"SHF_NOTE_NV_CUINFO"
        /*0018*/ 	.short	0x0002
        /*001a*/ 	.short	0x0064
        /*001c*/ 	.short	0x0082
	.zero		2


//--------------------- .nv.info                  --------------------------
	.section	.nv.info,"",@"SHT_CUDA_INFO"
	.align	4


	//----- nvinfo : EIATTR_REGCOUNT
	.align		4
        /*0000*/ 	.byte	0x04, 0x2f
        /*0002*/ 	.short	(.L_1 - .L_0)
	.align		4
.L_0:
        /*0004*/ 	.word	index@(_Z6kernelPiS_S_)
        /*0008*/ 	.word	0x0000001e


	//----- nvinfo : EIATTR_FRAME_SIZE
	.align		4
.L_1:
        /*000c*/ 	.byte	0x04, 0x11
        /*000e*/ 	.short	(.L_3 - .L_2)
	.align		4
.L_2:
        /*0010*/ 	.word	index@(_Z6kernelPiS_S_)
        /*0014*/ 	.word	0x00000000


	//----- nvinfo : EIATTR_MIN_STACK_SIZE
	.align		4
.L_3:
        /*0018*/ 	.byte	0x04, 0x12
        /*001a*/ 	.short	(.L_5 - .L_4)
	.align		4
.L_4:
        /*001c*/ 	.word	index@(_Z6kernelPiS_S_)
        /*0020*/ 	.word	0x00000000
.L_5:


//--------------------- .nv.compat                --------------------------
	.section	.nv.compat,"",@"SHT_CUDA_COMPAT_INFO"
	.align	4
        /*0000*/ 	.byte	0x02, 0x09, 0x00, 0x00, 0x02, 0x02, 0x01, 0x00, 0x02, 0x05, 0x05, 0x00, 0x03, 0x07, 0x01, 0x01
        /*0010*/ 	.byte	0x02, 0x03, 0x00, 0x00, 0x02, 0x06, 0x01, 0x00, 0x04, 0x0b, 0x08, 0x00, 0x09, 0x00, 0x00, 0x00
        /*0020*/ 	.byte	0x00, 0x00, 0x00, 0x00


//--------------------- .nv.info._Z6kernelPiS_S_  --------------------------
	.section	.nv.info._Z6kernelPiS_S_,"",@"SHT_CUDA_INFO"
	.sectionflags	@""
	.align	4


	//----- nvinfo : EIATTR_CUDA_API_VERSION
	.align		4
        /*0000*/ 	.byte	0x04, 0x37
        /*0002*/ 	.short	(.L_7 - .L_6)
.L_6:
        /*0004*/ 	.word	0x00000082


	//----- nvinfo : EIATTR_KPARAM_INFO
	.align		4
.L_7:
        /*0008*/ 	.byte	0x04, 0x17
        /*000a*/ 	.short	(.L_9 - .L_8)
.L_8:
        /*000c*/ 	.word	0x00000000
        /*0010*/ 	.short	0x0002
        /*0012*/ 	.short	0x0010
        /*0014*/ 	.byte	0x00, 0xf5, 0x21, 0x00


	//----- nvinfo : EIATTR_KPARAM_INFO
	.align		4
.L_9:
        /*0018*/ 	.byte	0x04, 0x17
        /*001a*/ 	.short	(.L_11 - .L_10)
.L_10:
        /*001c*/ 	.word	0x00000000
        /*0020*/ 	.short	0x0001
        /*0022*/ 	.short	0x0008
        /*0024*/ 	.byte	0x00, 0xf5, 0x21, 0x00


	//----- nvinfo : EIATTR_KPARAM_INFO
	.align		4
.L_11:
        /*0028*/ 	.byte	0x04, 0x17
        /*002a*/ 	.short	(.L_13 - .L_12)
.L_12:
        /*002c*/ 	.word	0x00000000
        /*0030*/ 	.short	0x0000
        /*0032*/ 	.short	0x0000
        /*0034*/ 	.byte	0x00, 0xf5, 0x21, 0x00


	//----- nvinfo : EIATTR_SPARSE_MMA_MASK
	.align		4
.L_13:
        /*0038*/ 	.byte	0x03, 0x50
        /*003a*/ 	.short	0x0000


	//----- nvinfo : EIATTR_MAXREG_COUNT
	.align		4
        /*003c*/ 	.byte	0x03, 0x1b
        /*003e*/ 	.short	0x00ff


	//----- nvinfo : EIATTR_MERCURY_ISA_VERSION
	.align		4
        /*0040*/ 	.byte	0x03, 0x5f
        /*0042*/ 	.short	0x0101


	//----- nvinfo : EIATTR_VRC_CTA_INIT_COUNT
	.align		4
        /*0044*/ 	.byte	0x02, 0x4a
	.zero		1
	.zero		1


	//----- nvinfo : EIATTR_EXIT_INSTR_OFFSETS
	.align		4
        /*0048*/ 	.byte	0x04, 0x1c
        /*004a*/ 	.short	(.L_15 - .L_14)


	//   ....[0]....
.L_14:
        /*004c*/ 	.word	0x00000060


	//   ....[1]....
        /*0050*/ 	.word	0x000004e0


	//----- nvinfo : EIATTR_CBANK_PARAM_SIZE
	.align		4
.L_15:
        /*0054*/ 	.byte	0x03, 0x19
        /*0056*/ 	.short	0x0018


	//----- nvinfo : EIATTR_PARAM_CBANK
	.align		4
        /*0058*/ 	.byte	0x04, 0x0a
        /*005a*/ 	.short	(.L_17 - .L_16)
	.align		4
.L_16:
        /*005c*/ 	.word	index@(.nv.constant0._Z6kernelPiS_S_)
        /*0060*/ 	.short	0x0380
        /*0062*/ 	.short	0x0018


	//----- nvinfo : EIATTR_SW_WAR
	.align		4
.L_17:
        /*0064*/ 	.byte	0x04, 0x36
        /*0066*/ 	.short	(.L_19 - .L_18)
.L_18:
        /*0068*/ 	.word	0x00000008
.L_19:


//--------------------- .nv.callgraph             --------------------------
	.section	.nv.callgraph,"",@"SHT_CUDA_CALLGRAPH"
	.align	4
	.sectionentsize	8
	.align		4
        /*0000*/ 	.word	0x00000000
	.align		4
        /*0004*/ 	.word	0xffffffff
	.align		4
        /*0008*/ 	.word	0x00000000
	.align		4
        /*000c*/ 	.word	0xfffffffe
	.align		4
        /*0010*/ 	.word	0x00000000
	.align		4
        /*0014*/ 	.word	0xfffffffd
	.align		4
        /*0018*/ 	.word	0x00000000
	.align		4
        /*001c*/ 	.word	0xfffffffc


//--------------------- .text._Z6kernelPiS_S_     --------------------------
	.section	.text._Z6kernelPiS_S_,"ax",@progbits
	.align	128
        .global         _Z6kernelPiS_S_
        .type           _Z6kernelPiS_S_,@function
        .size           _Z6kernelPiS_S_,(.L_x_2 - _Z6kernelPiS_S_)
        .other          _Z6kernelPiS_S_,@"STO_CUDA_ENTRY STV_DEFAULT"
_Z6kernelPiS_S_:
.text._Z6kernelPiS_S_:
[----:B------:R-:W-:Y:S01]  /*0000*/  LDC R1, c[0x0][0x37c] ;  /* 0x0000df00ff017b82 */ /* 0x000fe20000000800 */
[----:B------:R-:W0:Y:S07]  /*0010*/  S2R R3, SR_TID.X ;  /* 0x0000000000037919 */ /* 0x000e2e0000002100 */
[----:B------:R-:W0:Y:S08]  /*0020*/  S2UR UR4, SR_CTAID.X ;  /* 0x00000000000479c3 */ /* 0x000e300000002500 */
[----:B------:R-:W0:Y:S02]  /*0030*/  LDC R0, c[0x0][0x360] ;  /* 0x0000d800ff007b82 */ /* 0x000e240000000800 */
[----:B0-----:R-:W-:-:S05]  /*0040*/  IMAD R0, R0, UR4, R3 ;  /* 0x0000000400007c24 */ /* 0x001fca000f8e0203 */
[----:B------:R-:W-:-:S13]  /*0050*/  ISETP.GT.AND P0, PT, R0, 0x27ff, PT ;  /* 0x000027ff0000780c */ /* 0x000fda0003f04270 */
[----:B------:R-:W-:Y:S05]  /*0060*/  @P0 EXIT ;  /* 0x000000000000094d */ /* 0x000fea0003800000 */
[----:B------:R-:W0:Y:S01]  /*0070*/  LDCU.128 UR8, c[0x0][0x380] ;  /* 0x00007000ff0877ac */ /* 0x000e220008000c00 */
[----:B------:R-:W-:Y:S01]  /*0080*/  HFMA2 R15, -RZ, RZ, 0, 0 ;  /* 0x00000000ff0f7431 */ /* 0x000fe200000001ff */
[----:B------:R-:W-:Y:S01]  /*0090*/  MOV R6, R0 ;  /* 0x0000000000067202 */ /* 0x000fe20000000f00 */
[----:B------:R-:W1:Y:S01]  /*00a0*/  LDCU.64 UR12, c[0x0][0x358] ;  /* 0x00006b00ff0c77ac */ /* 0x000e620008000a00 */
[----:B0-----:R-:W-:Y:S02]  /*00b0*/  UIADD3 UR4, UP1, UPT, UR10, 0x20, URZ ;  /* 0x000000200a047890 */ /* 0x001fe4000ff3e0ff */
[----:B------:R-:W-:Y:S02]  /*00c0*/  UIADD3 UR6, UP0, UPT, UR8, 0x20, URZ ;  /* 0x0000002008067890 */ /* 0x000fe4000ff1e0ff */
[----:B------:R-:W-:Y:S02]  /*00d0*/  UIADD3.X UR5, UPT, UPT, URZ, UR11, URZ, UP1, !UPT ;  /* 0x0000000bff057290 */ /* 0x000fe40008ffe4ff */
[----:B------:R-:W-:Y:S01]  /*00e0*/  MOV R2, UR4 ;  /* 0x0000000400027c02 */ /* 0x000fe20008000f00 */
[----:B------:R-:W-:Y:S01]  /*00f0*/  UIADD3.X UR7, UPT, UPT, URZ, UR9, URZ, UP0, !UPT ;  /* 0x00000009ff077290 */ /* 0x000fe200087fe4ff */
[----:B------:R-:W-:-:S02]  /*0100*/  UMOV UR4, URZ ;  /* 0x000000ff00047c82 */ /* 0x000fc40008000000 */
[----:B-1----:R-:W-:-:S09]  /*0110*/  MOV R3, UR5 ;  /* 0x0000000500037c02 */ /* 0x002fd20008000f00 */
.L_x_0:
[----:B------:R-:W-:Y:S01]  /*0120*/  MOV R4, UR6 ;  /* 0x0000000600047c02 */ /* 0x000fe20008000f00 */
[----:B------:R-:W2:Y:S01]  /*0130*/  LDG.E R17, desc[UR12][R2.64+-0x20] ;  /* 0xffffe00c02117981 */ /* 0x000ea2000c1e1900 */
[----:B------:R-:W-:-:S03]  /*0140*/  MOV R5, UR7 ;  /* 0x0000000700057c02 */ /* 0x000fc60008000f00 */
[----:B------:R-:W3:Y:S01]  /*0150*/  LDG.E R26, desc[UR12][R2.64+-0x1c] ;  /* 0xffffe40c021a7981 */ /* 0x000ee2000c1e1900 */
[----:B------:R-:W-:-:S03]  /*0160*/  IMAD.WIDE R4, R6, 0x4, R4 ;  /* 0x0000000406047825 */ /* 0x000fc600078e0204 */
[----:B------:R-:W4:Y:S04]  /*0170*/  LDG.E R19, desc[UR12][R2.64+-0x18] ;  /* 0xffffe80c02137981 */ /* 0x000f28000c1e1900 */
[----:B------:R-:W2:Y:S04]  /*0180*/  LDG.E R16, desc[UR12][R4.64+-0x20] ;  /* 0xffffe00c04107981 */ /* 0x000ea8000c1e1900 */
[----:B------:R-:W3:Y:S04]  /*0190*/  LDG.E R25, desc[UR12][R4.64+-0x1c] ;  /* 0xffffe40c04197981 */ /* 0x000ee8000c1e1900 */
[----:B------:R-:W4:Y:S04]  /*01a0*/  LDG.E R20, desc[UR12][R4.64+-0x18] ;  /* 0xffffe80c04147981 */ /* 0x000f28000c1e1900 */
[----:B------:R-:W5:Y:S04]  /*01b0*/  LDG.E R22, desc[UR12][R2.64+-0x14] ;  /* 0xffffec0c02167981 */ /* 0x000f68000c1e1900 */
        /* <DEDUP_REMOVED lines=11> */
[----:B------:R-:W5:Y:S01]  /*0270*/  LDG.E R18, desc[UR12][R2.64+0x4] ;  /* 0x0000040c02127981 */ /* 0x000f62000c1e1900 */
[----:B--2---:R-:W-:-:S03]  /*0280*/  IMAD R16, R16, R17, R15 ;  /* 0x0000001110107224 */ /* 0x004fc600078e020f */
[----:B------:R-:W2:Y:S01]  /*0290*/  LDG.E R17, desc[UR12][R4.64+0x4] ;  /* 0x0000040c04117981 */ /* 0x000ea2000c1e1900 */
[----:B---3--:R-:W-:-:S03]  /*02a0*/  IMAD R25, R25, R26, R16 ;  /* 0x0000001a19197224 */ /* 0x008fc600078e0210 */
[----:B------:R-:W3:Y:S04]  /*02b0*/  LDG.E R16, desc[UR12][R2.64+0x8] ;  /* 0x0000080c02107981 */ /* 0x000ee8000c1e1900 */
[----:B------:R-:W3:Y:S01]  /*02c0*/  LDG.E R15, desc[UR12][R4.64+0x8] ;  /* 0x0000080c040f7981 */ /* 0x000ee2000c1e1900 */
[----:B----4-:R-:W-:-:S03]  /*02d0*/  IMAD R25, R20, R19, R25 ;  /* 0x0000001314197224 */ /* 0x010fc600078e0219 */
[----:B------:R-:W4:Y:S04]  /*02e0*/  LDG.E R20, desc[UR12][R2.64+0xc] ;  /* 0x00000c0c02147981 */ /* 0x000f28000c1e1900 */
[----:B------:R-:W4:Y:S01]  /*02f0*/  LDG.E R19, desc[UR12][R4.64+0xc] ;  /* 0x00000c0c04137981 */ /* 0x000f22000c1e1900 */
[----:B-----5:R-:W-:-:S03]  /*0300*/  IMAD R25, R21, R22, R25 ;  /* 0x0000001615197224 */ /* 0x020fc600078e0219 */
[----:B------:R-:W5:Y:S04]  /*0310*/  LDG.E R22, desc[UR12][R2.64+0x10] ;  /* 0x0000100c02167981 */ /* 0x000f68000c1e1900 */
[----:B------:R-:W5:Y:S01]  /*0320*/  LDG.E R21, desc[UR12][R4.64+0x10] ;  /* 0x0000100c04157981 */ /* 0x000f62000c1e1900 */
[----:B------:R-:W-:-:S03]  /*0330*/  IMAD R25, R24, R23, R25 ;  /* 0x0000001718197224 */ /* 0x000fc600078e0219 */
[----:B------:R-:W5:Y:S04]  /*0340*/  LDG.E R24, desc[UR12][R2.64+0x14] ;  /* 0x0000140c02187981 */ /* 0x000f68000c1e1900 */
[----:B------:R-:W5:Y:S01]  /*0350*/  LDG.E R23, desc[UR12][R4.64+0x14] ;  /* 0x0000140c04177981 */ /* 0x000f62000c1e1900 */
[----:B------:R-:W-:-:S03]  /*0360*/  IMAD R27, R13, R14, R25 ;  /* 0x0000000e0d1b7224 */ /* 0x000fc600078e0219 */
[----:B------:R-:W5:Y:S04]  /*0370*/  LDG.E R13, desc[UR12][R2.64+0x18] ;  /* 0x0000180c020d7981 */ /* 0x000f68000c1e1900 */
[----:B------:R-:W5:Y:S04]  /*0380*/  LDG.E R14, desc[UR12][R4.64+0x18] ;  /* 0x0000180c040e7981 */ /* 0x000f68000c1e1900 */
[----:B------:R-:W5:Y:S04]  /*0390*/  LDG.E R25, desc[UR12][R4.64+0x1c] ;  /* 0x00001c0c04197981 */ /* 0x000f68000c1e1900 */
[----:B------:R0:W5:Y:S01]  /*03a0*/  LDG.E R26, desc[UR12][R2.64+0x1c] ;  /* 0x00001c0c021a7981 */ /* 0x000162000c1e1900 */
[----:B------:R-:W-:-:S04]  /*03b0*/  IMAD R7, R7, R8, R27 ;  /* 0x0000000807077224 */ /* 0x000fc800078e021b */
[----:B------:R-:W-:-:S04]  /*03c0*/  IMAD R7, R12, R9, R7 ;  /* 0x000000090c077224 */ /* 0x000fc800078e0207 */
[----:B------:R-:W-:Y:S01]  /*03d0*/  IMAD R7, R10, R11, R7 ;  /* 0x0000000b0a077224 */ /* 0x000fe200078e0207 */
[----:B------:R-:W-:-:S04]  /*03e0*/  UIADD3 UR4, UPT, UPT, UR4, 0x10, URZ ;  /* 0x0000001004047890 */ /* 0x000fc8000fffe0ff */
[----:B------:R-:W-:Y:S01]  /*03f0*/  UISETP.NE.AND UP0, UPT, UR4, 0x100, UPT ;  /* 0x000001000400788c */ /* 0x000fe2000bf05270 */
[----:B0-----:R-:W-:Y:S02]  /*0400*/  IADD3 R2, P0, PT, R2, 0x40, RZ ;  /* 0x0000004002027810 */ /* 0x001fe40007f1e0ff */
[----:B------:R-:W-:Y:S02]  /*0410*/  IADD3 R6, PT, PT, R6, 0x10, RZ ;  /* 0x0000001006067810 */ /* 0x000fe40007ffe0ff */
[----:B------:R-:W-:Y:S01]  /*0420*/  IADD3.X R3, PT, PT, RZ, R3, RZ, P0, !PT ;  /* 0x00000003ff037210 */ /* 0x000fe200007fe4ff */
[----:B--2---:R-:W-:-:S04]  /*0430*/  IMAD R7, R17, R18, R7 ;  /* 0x0000001211077224 */ /* 0x004fc800078e0207 */
[----:B---3--:R-:W-:-:S04]  /*0440*/  IMAD R7, R15, R16, R7 ;  /* 0x000000100f077224 */ /* 0x008fc800078e0207 */
[----:B----4-:R-:W-:-:S04]  /*0450*/  IMAD R7, R19, R20, R7 ;  /* 0x0000001413077224 */ /* 0x010fc800078e0207 */
[----:B-----5:R-:W-:-:S04]  /*0460*/  IMAD R7, R21, R22, R7 ;  /* 0x0000001615077224 */ /* 0x020fc800078e0207 */
[----:B------:R-:W-:-:S04]  /*0470*/  IMAD R7, R23, R24, R7 ;  /* 0x0000001817077224 */ /* 0x000fc800078e0207 */
[----:B------:R-:W-:-:S04]  /*0480*/  IMAD R7, R14, R13, R7 ;  /* 0x0000000d0e077224 */ /* 0x000fc800078e0207 */
[----:B------:R-:W-:Y:S01]  /*0490*/  IMAD R15, R25, R26, R7 ;  /* 0x0000001a190f7224 */ /* 0x000fe200078e0207 */
[----:B------:R-:W-:Y:S06]  /*04a0*/  BRA.U UP0, `(.L_x_0) ;  /* 0xfffffffd001c7547 */ /* 0x000fec000b83ffff */
[----:B------:R-:W0:Y:S02]  /*04b0*/  LDC.64 R2, c[0x0][0x390] ;  /* 0x0000e400ff027b82 */ /* 0x000e240000000a00 */
[----:B0-----:R-:W-:-:S05]  /*04c0*/  IMAD.WIDE R2, R0, 0x4, R2 ;  /* 0x0000000400027825 */ /* 0x001fca00078e0202 */
[----:B------:R-:W-:Y:S01]  /*04d0*/  STG.E desc[UR12][R2.64], R15 ;  /* 0x0000000f02007986 */ /* 0x000fe2000c10190c */
[----:B------:R-:W-:Y:S05]  /*04e0*/  EXIT ;  /* 0x000000000000794d */ /* 0x000fea0003800000 */
.L_x_1:
[----:B------:R-:W-:-:S00]  /*04f0*/  BRA `(.L_x_1) ;  /* 0xfffffffc00fc7947 */ /* 0x000fc0000383ffff */
[----:B------:R-:W-:-:S00]  /*0500*/  NOP ;  /* 0x0000000000007918 */ /* 0x000fc00000000000 */
[----:B------:R-:W-:-:S00]  /*0510*/  NOP ;  /* 0x0000000000007918 */ /* 0x000fc00000000000 */
[----:B------:R-:W-:-:S00]  /*0520*/  NOP ;  /* 0x0000000000007918 */ /* 0x000fc00000000000 */
[----:B------:R-:W-:-:S00]  /*0530*/  NOP ;  /* 0x0000000000007918 */ /* 0x000fc00000000000 */
[----:B------:R-:W-:-:S00]  /*0540*/  NOP ;  /* 0x0000000000007918 */ /* 0x000fc00000000000 */
[----:B------:R-:W-:-:S00]  /*0550*/  NOP ;  /* 0x0000000000007918 */ /* 0x000fc00000000000 */
[----:B------:R-:W-:-:S00]  /*0560*/  NOP ;  /* 0x0000000000007918 */ /* 0x000fc00000000000 */
[----:B------:R-:W-:-:S00]  /*0570*/  NOP ;  /* 0x0000000000007918 */ /* 0x000fc00000000000 */
.L_x_2:


//--------------------- .nv.shared.reserved.0     --------------------------
	.section	.nv.shared.reserved.0,"aw",@nobits
	.weak		__nv_reservedSMEM_offset_0_alias
	.size		__nv_reservedSMEM_offset_0_alias, 0, 64
	.other		__nv_reservedSMEM_offset_0_alias,@"STO_CUDA_RESERVED_SHARED STV_DEFAULT"
__nv_reservedSMEM_offset_0_alias:
	.zero		0
	.zero		64


//--------------------- .nv.constant0._Z6kernelPiS_S_ --------------------------
	.section	.nv.constant0._Z6kernelPiS_S_,"a",@progbits
	.sectionflags	@""
	.align	4
.nv.constant0._Z6kernelPiS_S_:
	.zero		920


//--------------------- SYMBOLS --------------------------

	.type		.nv.reservedSmem.offset0,@object
	.size		.nv.reservedSmem.offset0,0x4
